//
// Generated by NVIDIA NVVM Compiler
//
// Compiler Build ID: CL-36424714
// Cuda compilation tools, release 13.0, V13.0.88
// Based on NVVM 20.0.0
//

.version 9.0
.target sm_100
.address_size 64

	// .globl	_Z10vector_addPfS_S_i

.visible .entry _Z10vector_addPfS_S_i(
	.param .u64 .ptr .align 1 _Z10vector_addPfS_S_i_param_0,
	.param .u64 .ptr .align 1 _Z10vector_addPfS_S_i_param_1,
	.param .u64 .ptr .align 1 _Z10vector_addPfS_S_i_param_2,
	.param .u32 _Z10vector_addPfS_S_i_param_3
)
{
	.reg .pred 	%p<8>;
	.reg .b32 	%r<23>;
	.reg .b32 	%f<22>;
	.reg .b64 	%rd<18>;

	ld.param.u64 	%rd7, [_Z10vector_addPfS_S_i_param_0];
	ld.param.u64 	%rd8, [_Z10vector_addPfS_S_i_param_1];
	ld.param.u64 	%rd9, [_Z10vector_addPfS_S_i_param_2];
	ld.param.u32 	%r15, [_Z10vector_addPfS_S_i_param_3];
	cvta.to.global.u64 	%rd10, %rd7;
	cvta.to.global.u64 	%rd11, %rd9;
	cvta.to.global.u64 	%rd12, %rd8;
	mov.u32 	%r16, %ntid.x;
	div.u32 	%r1, %r15, %r16;
	mov.u32 	%r17, %tid.x;
	mul.lo.s32 	%r2, %r1, %r17;
	add.s32 	%r3, %r2, %r1;
	add.s32 	%r4, %r2, 1;
	max.s32 	%r18, %r3, %r4;
	sub.s32 	%r19, %r18, %r2;
	and.b32  	%r5, %r19, 3;
	mul.wide.s32 	%rd13, %r2, 4;
	add.s64 	%rd1, %rd12, %rd13;
	add.s64 	%rd2, %rd11, %rd13;
	add.s64 	%rd3, %rd10, %rd13;
	add.s32 	%r6, %r2, 2;
	add.s32 	%r7, %r2, 3;
	sub.s32 	%r8, %r2, %r18;
	add.s64 	%rd4, %rd12, 8;
	add.s64 	%rd5, %rd11, 8;
	add.s64 	%rd6, %rd10, 8;
	mov.b32 	%r20, 0;
$L__BB0_1:
	setp.lt.s32 	%p1, %r1, 1;
	@%p1 bra 	$L__BB0_8;
	setp.eq.s32 	%p2, %r5, 0;
	mov.u32 	%r21, %r2;
	@%p2 bra 	$L__BB0_6;
	setp.eq.s32 	%p3, %r5, 1;
	ld.global.f32 	%f1, [%rd1];
	ld.global.f32 	%f2, [%rd2];
	add.f32 	%f3, %f1, %f2;
	st.global.f32 	[%rd3], %f3;
	mov.u32 	%r21, %r4;
	@%p3 bra 	$L__BB0_6;
	setp.eq.s32 	%p4, %r5, 2;
	ld.global.f32 	%f4, [%rd1+4];
	ld.global.f32 	%f5, [%rd2+4];
	add.f32 	%f6, %f4, %f5;
	st.global.f32 	[%rd3+4], %f6;
	mov.u32 	%r21, %r6;
	@%p4 bra 	$L__BB0_6;
	ld.global.f32 	%f7, [%rd1+8];
	ld.global.f32 	%f8, [%rd2+8];
	add.f32 	%f9, %f7, %f8;
	st.global.f32 	[%rd3+8], %f9;
	mov.u32 	%r21, %r7;
$L__BB0_6:
	setp.gt.u32 	%p5, %r8, -4;
	@%p5 bra 	$L__BB0_8;
$L__BB0_7:
	mul.wide.s32 	%rd14, %r21, 4;
	add.s64 	%rd15, %rd4, %rd14;
	add.s64 	%rd16, %rd5, %rd14;
	add.s64 	%rd17, %rd6, %rd14;
	ld.global.f32 	%f10, [%rd15+-8];
	ld.global.f32 	%f11, [%rd16+-8];
	add.f32 	%f12, %f10, %f11;
	st.global.f32 	[%rd17+-8], %f12;
	ld.global.f32 	%f13, [%rd15+-4];
	ld.global.f32 	%f14, [%rd16+-4];
	add.f32 	%f15, %f13, %f14;
	st.global.f32 	[%rd17+-4], %f15;
	ld.global.f32 	%f16, [%rd15];
	ld.global.f32 	%f17, [%rd16];
	add.f32 	%f18, %f16, %f17;
	st.global.f32 	[%rd17], %f18;
	ld.global.f32 	%f19, [%rd15+4];
	ld.global.f32 	%f20, [%rd16+4];
	add.f32 	%f21, %f19, %f20;
	st.global.f32 	[%rd17+4], %f21;
	add.s32 	%r21, %r21, 4;
	setp.lt.s32 	%p6, %r21, %r3;
	@%p6 bra 	$L__BB0_7;
$L__BB0_8:
	add.s32 	%r20, %r20, 1;
	setp.ne.s32 	%p7, %r20, 128;
	@%p7 bra 	$L__BB0_1;
	ret;

}


// ===== COMPILED SASS (sm_100) =====

	.target	sm_100

	.elftype	@"ET_EXEC"


//--------------------- .note.nv.tkinfo           --------------------------
	.section	.note.nv.tkinfo,"",@"SHT_NOTE"
	.sectionflags	@"SHF_NOTE_NV_TKINFO"
	.tkinfo
        /*0018*/ 	.word	0x00000002
        /*0030*/ 	.string	""
        /*0030*/ 	.string	"ptxas"
        /*0030*/ 	.string	"Cuda compilation tools, release 13.0, V13.0.88"
        /*0030*/ 	.string	"Build cuda_13.0.r13.0/compiler.36424714_0"
        /*0030*/ 	.string	"-arch sm_100 -m 64 "



//--------------------- .note.nv.cuinfo           --------------------------
	.section	.note.nv.cuinfo,"",@"SHT_NOTE"
	.sectionflags	@"SHF_NOTE_NV_CUINFO"
        /*0018*/ 	.short	0x0002
        /*001a*/ 	.short	0x0064
        /*001c*/ 	.short	0x0082
	.zero		2


//--------------------- .nv.info                  --------------------------
	.section	.nv.info,"",@"SHT_CUDA_INFO"
	.align	4


	//----- nvinfo : EIATTR_REGCOUNT
	.align		4
        /*0000*/ 	.byte	0x04, 0x2f
        /*0002*/ 	.short	(.L_1 - .L_0)
	.align		4
.L_0:
        /*0004*/ 	.word	index@(_Z10vector_addPfS_S_i)
        /*0008*/ 	.word	0x0000001c


	//----- nvinfo : EIATTR_FRAME_SIZE
	.align		4
.L_1:
        /*000c*/ 	.byte	0x04, 0x11
        /*000e*/ 	.short	(.L_3 - .L_2)
	.align		4
.L_2:
        /*0010*/ 	.word	index@(_Z10vector_addPfS_S_i)
        /*0014*/ 	.word	0x00000000


	//----- nvinfo : EIATTR_MIN_STACK_SIZE
	.align		4
.L_3:
        /*0018*/ 	.byte	0x04, 0x12
        /*001a*/ 	.short	(.L_5 - .L_4)
	.align		4
.L_4:
        /*001c*/ 	.word	index@(_Z10vector_addPfS_S_i)
        /*0020*/ 	.word	0x00000000
.L_5:


//--------------------- .nv.compat                --------------------------
	.section	.nv.compat,"",@"SHT_CUDA_COMPAT_INFO"
	.align	4
        /*0000*/ 	.byte	0x02, 0x09, 0x00, 0x00, 0x02, 0x02, 0x01, 0x00, 0x02, 0x05, 0x05, 0x00, 0x03, 0x07, 0x01, 0x01
        /*0010*/ 	.byte	0x02, 0x03, 0x00, 0x00, 0x02, 0x06, 0x01, 0x00, 0x04, 0x0b, 0x08, 0x00, 0x09, 0x00, 0x00, 0x00
        /*0020*/ 	.byte	0x00, 0x00, 0x00, 0x00


//--------------------- .nv.info._Z10vector_addPfS_S_i --------------------------
	.section	.nv.info._Z10vector_addPfS_S_i,"",@"SHT_CUDA_INFO"
	.sectionflags	@""
	.align	4


	//----- nvinfo : EIATTR_CUDA_API_VERSION
	.align		4
        /*0000*/ 	.byte	0x04, 0x37
        /*0002*/ 	.short	(.L_7 - .L_6)
.L_6:
        /*0004*/ 	.word	0x00000082


	//----- nvinfo : EIATTR_KPARAM_INFO
	.align		4
.L_7:
        /*0008*/ 	.byte	0x04, 0x17
        /*000a*/ 	.short	(.L_9 - .L_8)
.L_8:
        /*000c*/ 	.word	0x00000000
        /*0010*/ 	.short	0x0003
        /*0012*/ 	.short	0x0018
        /*0014*/ 	.byte	0x00, 0xf0, 0x11, 0x00


	//----- nvinfo : EIATTR_KPARAM_INFO
	.align		4
.L_9:
        /*0018*/ 	.byte	0x04, 0x17
        /*001a*/ 	.short	(.L_11 - .L_10)
.L_10:
        /*001c*/ 	.word	0x00000000
        /*0020*/ 	.short	0x0002
        /*0022*/ 	.short	0x0010
        /*0024*/ 	.byte	0x00, 0xf5, 0x21, 0x00


	//----- nvinfo : EIATTR_KPARAM_INFO
	.align		4
.L_11:
        /*0028*/ 	.byte	0x04, 0x17
        /*002a*/ 	.short	(.L_13 - .L_12)
.L_12:
        /*002c*/ 	.word	0x00000000
        /*0030*/ 	.short	0x0001
        /*0032*/ 	.short	0x0008
        /*0034*/ 	.byte	0x00, 0xf5, 0x21, 0x00


	//----- nvinfo : EIATTR_KPARAM_INFO
	.align		4
.L_13:
        /*0038*/ 	.byte	0x04, 0x17
        /*003a*/ 	.short	(.L_15 - .L_14)
.L_14:
        /*003c*/ 	.word	0x00000000
        /*0040*/ 	.short	0x0000
        /*0042*/ 	.short	0x0000
        /*0044*/ 	.byte	0x00, 0xf5, 0x21, 0x00


	//----- nvinfo : EIATTR_SPARSE_MMA_MASK
	.align		4
.L_15:
        /*0048*/ 	.byte	0x03, 0x50
        /*004a*/ 	.short	0x0000


	//----- nvinfo : EIATTR_MAXREG_COUNT
	.align		4
        /*004c*/ 	.byte	0x03, 0x1b
        /*004e*/ 	.short	0x00ff


	//----- nvinfo : EIATTR_MERCURY_ISA_VERSION
	.align		4
        /*0050*/ 	.byte	0x03, 0x5f
        /*0052*/ 	.short	0x0101


	//----- nvinfo : EIATTR_VRC_CTA_INIT_COUNT
	.align		4
        /*0054*/ 	.byte	0x02, 0x4a
	.zero		1
	.zero		1


	//----- nvinfo : EIATTR_EXIT_INSTR_OFFSETS
	.align		4
        /*0058*/ 	.byte	0x04, 0x1c
        /*005a*/ 	.short	(.L_17 - .L_16)


	//   ....[0]....
.L_16:
        /*005c*/ 	.word	0x000006a0


	//----- nvinfo : EIATTR_CRS_STACK_SIZE
	.align		4
.L_17:
        /*0060*/ 	.byte	0x04, 0x1e
        /*0062*/ 	.short	(.L_19 - .L_18)
.L_18:
        /*0064*/ 	.word	0x00000000


	//----- nvinfo : EIATTR_CBANK_PARAM_SIZE
	.align		4
.L_19:
        /*0068*/ 	.byte	0x03, 0x19
        /*006a*/ 	.short	0x001c


	//----- nvinfo : EIATTR_PARAM_CBANK
	.align		4
        /*006c*/ 	.byte	0x04, 0x0a
        /*006e*/ 	.short	(.L_21 - .L_20)
	.align		4
.L_20:
        /*0070*/ 	.word	index@(.nv.constant0._Z10vector_addPfS_S_i)
        /*0074*/ 	.short	0x0380
        /*0076*/ 	.short	0x001c


	//----- nvinfo : EIATTR_SW_WAR
	.align		4
.L_21:
        /*0078*/ 	.byte	0x04, 0x36
        /*007a*/ 	.short	(.L_23 - .L_22)
.L_22:
        /*007c*/ 	.word	0x00000008
.L_23:


//--------------------- .nv.callgraph             --------------------------
	.section	.nv.callgraph,"",@"SHT_CUDA_CALLGRAPH"
	.align	4
	.sectionentsize	8
	.align		4
        /*0000*/ 	.word	0x00000000
	.align		4
        /*0004*/ 	.word	0xffffffff
	.align		4
        /*0008*/ 	.word	0x00000000
	.align		4
        /*000c*/ 	.word	0xfffffffe
	.align		4
        /*0010*/ 	.word	0x00000000
	.align		4
        /*0014*/ 	.word	0xfffffffd
	.align		4
        /*0018*/ 	.word	0x00000000
	.align		4
        /*001c*/ 	.word	0xfffffffc


//--------------------- .text._Z10vector_addPfS_S_i --------------------------
	.section	.text._Z10vector_addPfS_S_i,"ax",@progbits
	.align	128
        .global         _Z10vector_addPfS_S_i
        .type           _Z10vector_addPfS_S_i,@function
        .size           _Z10vector_addPfS_S_i,(.L_x_7 - _Z10vector_addPfS_S_i)
        .other          _Z10vector_addPfS_S_i,@"STO_CUDA_ENTRY STV_DEFAULT"
_Z10vector_addPfS_S_i:
.text._Z10vector_addPfS_S_i:
[----:B------:R-:W-:Y:S01]  /*0000*/  LDC R1, c[0x0][0x37c] ;  /* 0x0000df00ff017b82 */ /* 0x000fe20000000800 */
[----:B------:R-:W0:Y:S07]  /*0010*/  LDCU UR4, c[0x0][0x360] ;  /* 0x00006c00ff0477ac */ /* 0x000e2e0008000800 */
[----:B------:R-:W1:Y:S01]  /*0020*/  LDC R4, c[0x0][0x398] ;  /* 0x0000e600ff047b82 */ /* 0x000e620000000800 */
[----:B------:R-:W2:Y:S01]  /*0030*/  S2R R8, SR_TID.X ;  /* 0x0000000000087919 */ /* 0x000ea20000002100 */
[----:B------:R-:W3:Y:S01]  /*0040*/  LDCU.128 UR12, c[0x0][0x380] ;  /* 0x00007000ff0c77ac */ /* 0x000ee20008000c00 */
[----:B------:R-:W4:Y:S05]  /*0050*/  LDCU.64 UR10, c[0x0][0x390] ;  /* 0x00007200ff0a77ac */ /* 0x000f2a0008000a00 */
[----:B------:R-:W5:Y:S01]  /*0060*/  LDC.64 R6, c[0x0][0x380] ;  /* 0x0000e000ff067b82 */ /* 0x000f620000000a00 */
[----:B------:R-:W1:Y:S01]  /*0070*/  LDCU.64 UR16, c[0x0][0x358] ;  /* 0x00006b00ff1077ac */ /* 0x000e620008000a00 */
[----:B0-----:R-:W0:Y:S01]  /*0080*/  I2F.U32.RP R0, UR4 ;  /* 0x0000000400007d06 */ /* 0x001e220008209000 */
[----:B------:R-:W-:Y:S01]  /*0090*/  ISETP.NE.U32.AND P2, PT, RZ, UR4, PT ;  /* 0x00000004ff007c0c */ /* 0x000fe2000bf45070 */
[----:B---3--:R-:W-:-:S02]  /*00a0*/  UIADD3 UR9, UP0, UPT, UR14, 0x8, URZ ;  /* 0x000000080e097890 */ /* 0x008fc4000ff1e0ff */
[----:B------:R-:W-:Y:S02]  /*00b0*/  UIADD3 UR5, UP2, UPT, UR12, 0x8, URZ ;  /* 0x000000080c057890 */ /* 0x000fe4000ff5e0ff */
[----:B----4-:R-:W-:Y:S02]  /*00c0*/  UIADD3 UR7, UP1, UPT, UR10, 0x8, URZ ;  /* 0x000000080a077890 */ /* 0x010fe4000ff3e0ff */
[----:B------:R-:W-:Y:S02]  /*00d0*/  UIADD3.X UR10, UPT, UPT, URZ, UR15, URZ, UP0, !UPT ;  /* 0x0000000fff0a7290 */ /* 0x000fe400087fe4ff */
[----:B------:R-:W-:Y:S02]  /*00e0*/  UIADD3.X UR6, UPT, UPT, URZ, UR13, URZ, UP2, !UPT ;  /* 0x0000000dff067290 */ /* 0x000fe400097fe4ff */
[----:B------:R-:W-:Y:S01]  /*00f0*/  UIADD3.X UR8, UPT, UPT, URZ, UR11, URZ, UP1, !UPT ;  /* 0x0000000bff087290 */ /* 0x000fe20008ffe4ff */
[----:B0-----:R-:W0:Y:S02]  /*0100*/  MUFU.RCP R0, R0 ;  /* 0x0000000000007308 */ /* 0x001e240000001000 */
[----:B0-----:R-:W-:-:S06]  /*0110*/  IADD3 R2, PT, PT, R0, 0xffffffe, RZ ;  /* 0x0ffffffe00027810 */ /* 0x001fcc0007ffe0ff */
[----:B------:R0:W3:Y:S02]  /*0120*/  F2I.FTZ.U32.TRUNC.NTZ R3, R2 ;  /* 0x0000000200037305 */ /* 0x0000e4000021f000 */
[----:B0-----:R-:W-:Y:S02]  /*0130*/  HFMA2 R2, -RZ, RZ, 0, 0 ;  /* 0x00000000ff027431 */ /* 0x001fe400000001ff */
[----:B---3--:R-:W-:-:S04]  /*0140*/  IMAD.MOV R5, RZ, RZ, -R3 ;  /* 0x000000ffff057224 */ /* 0x008fc800078e0a03 */
[----:B------:R-:W-:-:S04]  /*0150*/  IMAD R5, R5, UR4, RZ ;  /* 0x0000000405057c24 */ /* 0x000fc8000f8e02ff */
[----:B------:R-:W-:-:S06]  /*0160*/  IMAD.HI.U32 R3, R3, R5, R2 ;  /* 0x0000000503037227 */ /* 0x000fcc00078e0002 */
[----:B-1----:R-:W-:-:S04]  /*0170*/  IMAD.HI.U32 R11, R3, R4, RZ ;  /* 0x00000004030b7227 */ /* 0x002fc800078e00ff */
[----:B------:R-:W-:-:S04]  /*0180*/  IMAD.MOV R3, RZ, RZ, -R11 ;  /* 0x000000ffff037224 */ /* 0x000fc800078e0a0b */
[----:B------:R-:W-:Y:S02]  /*0190*/  IMAD R0, R3, UR4, R4 ;  /* 0x0000000403007c24 */ /* 0x000fe4000f8e0204 */
[----:B------:R-:W0:Y:S03]  /*01a0*/  LDC.64 R2, c[0x0][0x388] ;  /* 0x0000e200ff027b82 */ /* 0x000e260000000a00 */
[----:B------:R-:W-:-:S05]  /*01b0*/  ISETP.GE.U32.AND P0, PT, R0, UR4, PT ;  /* 0x0000000400007c0c */ /* 0x000fca000bf06070 */
[----:B------:R-:W1:Y:S08]  /*01c0*/  LDC.64 R4, c[0x0][0x390] ;  /* 0x0000e400ff047b82 */ /* 0x000e700000000a00 */
[----:B------:R-:W-:Y:S01]  /*01d0*/  @P0 IADD3 R0, PT, PT, R0, -UR4, RZ ;  /* 0x8000000400000c10 */ /* 0x000fe2000fffe0ff */
[----:B------:R-:W-:-:S03]  /*01e0*/  @P0 VIADD R11, R11, 0x1 ;  /* 0x000000010b0b0836 */ /* 0x000fc60000000000 */
[----:B------:R-:W-:-:S13]  /*01f0*/  ISETP.GE.U32.AND P1, PT, R0, UR4, PT ;  /* 0x0000000400007c0c */ /* 0x000fda000bf26070 */
[----:B------:R-:W-:Y:S02]  /*0200*/  @P1 IADD3 R11, PT, PT, R11, 0x1, RZ ;  /* 0x000000010b0b1810 */ /* 0x000fe40007ffe0ff */
[----:B------:R-:W-:Y:S01]  /*0210*/  @!P2 LOP3.LUT R11, RZ, UR4, RZ, 0x33, !PT ;  /* 0x00000004ff0bac12 */ /* 0x000fe2000f8e33ff */
[----:B------:R-:W-:-:S04]  /*0220*/  UMOV UR4, URZ ;  /* 0x000000ff00047c82 */ /* 0x000fc80008000000 */
[----:B--2---:R-:W-:-:S04]  /*0230*/  IMAD R8, R11, R8, RZ ;  /* 0x000000080b087224 */ /* 0x004fc800078e02ff */
[----:B------:R-:W-:Y:S01]  /*0240*/  IMAD.IADD R9, R11, 0x1, R8 ;  /* 0x000000010b097824 */ /* 0x000fe200078e0208 */
[C---:B------:R-:W-:Y:S01]  /*0250*/  IADD3 R0, PT, PT, R8.reuse, 0x1, RZ ;  /* 0x0000000108007810 */ /* 0x040fe20007ffe0ff */
[----:B0-----:R-:W-:-:S03]  /*0260*/  IMAD.WIDE R2, R8, 0x4, R2 ;  /* 0x0000000408027825 */ /* 0x001fc600078e0202 */
[----:B------:R-:W-:Y:S01]  /*0270*/  VIMNMX R13, PT, PT, R9, R0, !PT ;  /* 0x00000000090d7248 */ /* 0x000fe20007fe0100 */
[----:B-1----:R-:W-:-:S03]  /*0280*/  IMAD.WIDE R4, R8, 0x4, R4 ;  /* 0x0000000408047825 */ /* 0x002fc600078e0204 */
[C---:B------:R-:W-:Y:S01]  /*0290*/  IADD3 R10, PT, PT, R8.reuse, -R13, RZ ;  /* 0x8000000d080a7210 */ /* 0x040fe20007ffe0ff */
[----:B-----5:R-:W-:-:S03]  /*02a0*/  IMAD.WIDE R6, R8, 0x4, R6 ;  /* 0x0000000408067825 */ /* 0x020fc600078e0206 */
[----:B------:R-:W-:Y:S01]  /*02b0*/  ISETP.GT.U32.AND P0, PT, R10, -0x4, PT ;  /* 0xfffffffc0a00780c */ /* 0x000fe20003f04070 */
[----:B------:R-:W-:-:S05]  /*02c0*/  IMAD.IADD R10, R13, 0x1, -R8 ;  /* 0x000000010d0a7824 */ /* 0x000fca00078e0a08 */
[----:B------:R-:W-:-:S07]  /*02d0*/  LOP3.LUT R10, R10, 0x3, RZ, 0xc0, !PT ;  /* 0x000000030a0a7812 */ /* 0x000fce00078ec0ff */
.L_x_5:
[----:B------:R-:W-:Y:S01]  /*02e0*/  ISETP.GE.AND P1, PT, R11, 0x1, PT ;  /* 0x000000010b00780c */ /* 0x000fe20003f26270 */
[----:B------:R-:W-:-:S04]  /*02f0*/  UIADD3 UR4, UPT, UPT, UR4, 0x1, URZ ;  /* 0x0000000104047890 */ /* 0x000fc8000fffe0ff */
[----:B------:R-:W-:-:S08]  /*0300*/  UISETP.NE.AND UP0, UPT, UR4, 0x80, UPT ;  /* 0x000000800400788c */ /* 0x000fd0000bf05270 */
[----:B0123--:R-:W-:Y:S05]  /*0310*/  @!P1 BRA `(.L_x_0) ;  /* 0x0000000000dc9947 */ /* 0x00ffea0003800000 */
[----:B------:R-:W-:Y:S01]  /*0320*/  ISETP.NE.AND P1, PT, R10, RZ, PT ;  /* 0x000000ff0a00720c */ /* 0x000fe20003f25270 */
[----:B------:R-:W-:Y:S01]  /*0330*/  BSSY.RECONVERGENT B0, `(.L_x_1) ;  /* 0x0000016000007945 */ /* 0x000fe20003800200 */
[----:B------:R-:W-:-:S11]  /*0340*/  MOV R18, R8 ;  /* 0x0000000800127202 */ /* 0x000fd60000000f00 */
[----:B------:R-:W-:Y:S05]  /*0350*/  @!P1 BRA `(.L_x_2) ;  /* 0x00000000004c9947 */ /* 0x000fea0003800000 */
[----:B------:R-:W2:Y:S04]  /*0360*/  LDG.E R12, desc[UR16][R2.64] ;  /* 0x00000010020c7981 */ /* 0x000ea8000c1e1900 */
[----:B------:R-:W2:Y:S01]  /*0370*/  LDG.E R13, desc[UR16][R4.64] ;  /* 0x00000010040d7981 */ /* 0x000ea2000c1e1900 */
[----:B------:R-:W-:Y:S02]  /*0380*/  ISETP.NE.AND P1, PT, R10, 0x1, PT ;  /* 0x000000010a00780c */ /* 0x000fe40003f25270 */
[----:B------:R-:W-:Y:S01]  /*0390*/  MOV R18, R0 ;  /* 0x0000000000127202 */ /* 0x000fe20000000f00 */
[----:B--2---:R-:W-:-:S05]  /*03a0*/  FADD R13, R12, R13 ;  /* 0x0000000d0c0d7221 */ /* 0x004fca0000000000 */
[----:B------:R0:W-:Y:S05]  /*03b0*/  STG.E desc[UR16][R6.64], R13 ;  /* 0x0000000d06007986 */ /* 0x0001ea000c101910 */
[----:B------:R-:W-:Y:S05]  /*03c0*/  @!P1 BRA `(.L_x_2) ;  /* 0x0000000000309947 */ /* 0x000fea0003800000 */
[----:B------:R-:W2:Y:S04]  /*03d0*/  LDG.E R12, desc[UR16][R2.64+0x4] ;  /* 0x00000410020c7981 */ /* 0x000ea8000c1e1900 */
[----:B0-----:R-:W2:Y:S01]  /*03e0*/  LDG.E R13, desc[UR16][R4.64+0x4] ;  /* 0x00000410040d7981 */ /* 0x001ea2000c1e1900 */
[----:B------:R-:W-:Y:S01]  /*03f0*/  ISETP.NE.AND P1, PT, R10, 0x2, PT ;  /* 0x000000020a00780c */ /* 0x000fe20003f25270 */
[----:B------:R-:W-:Y:S02]  /*0400*/  VIADD R18, R8, 0x2 ;  /* 0x0000000208127836 */ /* 0x000fe40000000000 */
[----:B--2---:R-:W-:-:S05]  /*0410*/  FADD R13, R12, R13 ;  /* 0x0000000d0c0d7221 */ /* 0x004fca0000000000 */
[----:B------:R1:W-:Y:S05]  /*0420*/  STG.E desc[UR16][R6.64+0x4], R13 ;  /* 0x0000040d06007986 */ /* 0x0003ea000c101910 */
[----:B------:R-:W-:Y:S05]  /*0430*/  @!P1 BRA `(.L_x_2) ;  /* 0x0000000000149947 */ /* 0x000fea0003800000 */
[----:B------:R-:W2:Y:S04]  /*0440*/  LDG.E R12, desc[UR16][R2.64+0x8] ;  /* 0x00000810020c7981 */ /* 0x000ea8000c1e1900 */
[----:B-1----:R-:W2:Y:S01]  /*0450*/  LDG.E R13, desc[UR16][R4.64+0x8] ;  /* 0x00000810040d7981 */ /* 0x002ea2000c1e1900 */
[----:B------:R-:W-:Y:S01]  /*0460*/  IADD3 R18, PT, PT, R8, 0x3, RZ ;  /* 0x0000000308127810 */ /* 0x000fe20007ffe0ff */
[----:B--2---:R-:W-:-:S05]  /*0470*/  FADD R13, R12, R13 ;  /* 0x0000000d0c0d7221 */ /* 0x004fca0000000000 */
[----:B------:R2:W-:Y:S02]  /*0480*/  STG.E desc[UR16][R6.64+0x8], R13 ;  /* 0x0000080d06007986 */ /* 0x0005e4000c101910 */
.L_x_2:
[----:B------:R-:W-:Y:S05]  /*0490*/  BSYNC.RECONVERGENT B0 ;  /* 0x0000000000007941 */ /* 0x000fea0003800200 */
.L_x_1:
[----:B------:R-:W-:Y:S04]  /*04a0*/  BSSY.RECONVERGENT B0, `(.L_x_0) ;  /* 0x000001e000007945 */ /* 0x000fe80003800200 */
[----:B------:R-:W-:Y:S05]  /*04b0*/  @P0 BRA `(.L_x_3) ;  /* 0x0000000000700947 */ /* 0x000fea0003800000 */
.L_x_4:
[----:B------:R-:W-:Y:S01]  /*04c0*/  MOV R12, UR9 ;  /* 0x00000009000c7c02 */ /* 0x000fe20008000f00 */
[----:B012---:R-:W-:Y:S01]  /*04d0*/  IMAD.U32 R13, RZ, RZ, UR10 ;  /* 0x0000000aff0d7e24 */ /* 0x007fe2000f8e00ff */
[----:B------:R-:W-:Y:S02]  /*04e0*/  MOV R14, UR7 ;  /* 0x00000007000e7c02 */ /* 0x000fe40008000f00 */
[----:B------:R-:W-:Y:S01]  /*04f0*/  MOV R15, UR8 ;  /* 0x00000008000f7c02 */ /* 0x000fe20008000f00 */
[----:B------:R-:W-:-:S04]  /*0500*/  IMAD.WIDE R12, R18, 0x4, R12 ;  /* 0x00000004120c7825 */ /* 0x000fc800078e020c */
[----:B------:R-:W-:Y:S01]  /*0510*/  IMAD.WIDE R14, R18, 0x4, R14 ;  /* 0x00000004120e7825 */ /* 0x000fe200078e020e */
[----:B---3--:R-:W2:Y:S04]  /*0520*/  LDG.E R19, desc[UR16][R12.64+-0x8] ;  /* 0xfffff8100c137981 */ /* 0x008ea8000c1e1900 */
[----:B------:R-:W2:Y:S01]  /*0530*/  LDG.E R20, desc[UR16][R14.64+-0x8] ;  /* 0xfffff8100e147981 */ /* 0x000ea2000c1e1900 */
[----:B------:R-:W-:Y:S01]  /*0540*/  MOV R17, UR6 ;  /* 0x0000000600117c02 */ /* 0x000fe20008000f00 */
[----:B------:R-:W-:-:S04]  /*0550*/  IMAD.U32 R16, RZ, RZ, UR5 ;  /* 0x00000005ff107e24 */ /* 0x000fc8000f8e00ff */
[----:B------:R-:W-:-:S04]  /*0560*/  IMAD.WIDE R16, R18, 0x4, R16 ;  /* 0x0000000412107825 */ /* 0x000fc800078e0210 */
[----:B--2---:R-:W-:-:S05]  /*0570*/  FADD R19, R19, R20 ;  /* 0x0000001413137221 */ /* 0x004fca0000000000 */
[----:B------:R3:W-:Y:S04]  /*0580*/  STG.E desc[UR16][R16.64+-0x8], R19 ;  /* 0xfffff81310007986 */ /* 0x0007e8000c101910 */
[----:B------:R-:W2:Y:S04]  /*0590*/  LDG.E R20, desc[UR16][R12.64+-0x4] ;  /* 0xfffffc100c147981 */ /* 0x000ea8000c1e1900 */
[----:B------:R-:W2:Y:S02]  /*05a0*/  LDG.E R21, desc[UR16][R14.64+-0x4] ;  /* 0xfffffc100e157981 */ /* 0x000ea4000c1e1900 */
[----:B--2---:R-:W-:-:S05]  /*05b0*/  FADD R21, R20, R21 ;  /* 0x0000001514157221 */ /* 0x004fca0000000000 */
[----:B------:R3:W-:Y:S04]  /*05c0*/  STG.E desc[UR16][R16.64+-0x4], R21 ;  /* 0xfffffc1510007986 */ /* 0x0007e8000c101910 */
[----:B------:R-:W2:Y:S04]  /*05d0*/  LDG.E R20, desc[UR16][R12.64] ;  /* 0x000000100c147981 */ /* 0x000ea8000c1e1900 */
[----:B------:R-:W2:Y:S02]  /*05e0*/  LDG.E R23, desc[UR16][R14.64] ;  /* 0x000000100e177981 */ /* 0x000ea4000c1e1900 */
[----:B--2---:R-:W-:-:S05]  /*05f0*/  FADD R23, R20, R23 ;  /* 0x0000001714177221 */ /* 0x004fca0000000000 */
[----:B------:R3:W-:Y:S04]  /*0600*/  STG.E desc[UR16][R16.64], R23 ;  /* 0x0000001710007986 */ /* 0x0007e8000c101910 */
[----:B------:R-:W2:Y:S04]  /*0610*/  LDG.E R20, desc[UR16][R12.64+0x4] ;  /* 0x000004100c147981 */ /* 0x000ea8000c1e1900 */
[----:B------:R-:W2:Y:S01]  /*0620*/  LDG.E R25, desc[UR16][R14.64+0x4] ;  /* 0x000004100e197981 */ /* 0x000ea2000c1e1900 */
[----:B------:R-:W-:-:S04]  /*0630*/  IADD3 R18, PT, PT, R18, 0x4, RZ ;  /* 0x0000000412127810 */ /* 0x000fc80007ffe0ff */
[----:B------:R-:W-:Y:S01]  /*0640*/  ISETP.GE.AND P1, PT, R18, R9, PT ;  /* 0x000000091200720c */ /* 0x000fe20003f26270 */
[----:B--2---:R-:W-:-:S05]  /*0650*/  FADD R25, R20, R25 ;  /* 0x0000001914197221 */ /* 0x004fca0000000000 */
[----:B------:R3:W-:Y:S07]  /*0660*/  STG.E desc[UR16][R16.64+0x4], R25 ;  /* 0x0000041910007986 */ /* 0x0007ee000c101910 */
[----:B------:R-:W-:Y:S05]  /*0670*/  @!P1 BRA `(.L_x_4) ;  /* 0xfffffffc00909947 */ /* 0x000fea000383ffff */
.L_x_3:
[----:B------:R-:W-:Y:S05]  /*0680*/  BSYNC.RECONVERGENT B0 ;  /* 0x0000000000007941 */ /* 0x000fea0003800200 */
.L_x_0:
[----:B------:R-:W-:Y:S05]  /*0690*/  BRA.U UP0, `(.L_x_5) ;  /* 0xfffffffd00107547 */ /* 0x000fea000b83ffff */
[----:B------:R-:W-:Y:S05]  /*06a0*/  EXIT ;  /* 0x000000000000794d */ /* 0x000fea0003800000 */
.L_x_6:
[----:B------:R-:W-:-:S00]  /*06b0*/  BRA `(.L_x_6) ;  /* 0xfffffffc00fc7947 */ /* 0x000fc0000383ffff */
[----:B------:R-:W-:-:S00]  /*06c0*/  NOP ;  /* 0x0000000000007918 */ /* 0x000fc00000000000 */
        /* <DEDUP_REMOVED lines=11> */
.L_x_7:


//--------------------- .nv.shared.reserved.0     --------------------------
	.section	.nv.shared.reserved.0,"aw",@nobits
	.weak		__nv_reservedSMEM_offset_0_alias
	.size		__nv_reservedSMEM_offset_0_alias, 0, 64
	.other		__nv_reservedSMEM_offset_0_alias,@"STO_CUDA_RESERVED_SHARED STV_DEFAULT"
__nv_reservedSMEM_offset_0_alias:
	.zero		0
	.zero		64


//--------------------- .nv.constant0._Z10vector_addPfS_S_i --------------------------
	.section	.nv.constant0._Z10vector_addPfS_S_i,"a",@progbits
	.sectionflags	@""
	.align	4
.nv.constant0._Z10vector_addPfS_S_i:
	.zero		924


//--------------------- SYMBOLS --------------------------

	.type		.nv.reservedSmem.offset0,@object
	.size		.nv.reservedSmem.offset0,0x4
